//
// Generated by NVIDIA NVVM Compiler
//
// Compiler Build ID: CL-36424714
// Cuda compilation tools, release 13.0, V13.0.88
// Based on NVVM 20.0.0
//

.version 9.0
.target sm_100
.address_size 64

	// .globl	_Z7computefiifffffffffffff
.extern .func  (.param .b32 func_retval0) vprintf
(
	.param .b64 vprintf_param_0,
	.param .b64 vprintf_param_1
)
;
.global .align 1 .b8 $str[7] = {37, 46, 49, 55, 103, 10};

.visible .entry _Z7computefiifffffffffffff(
	.param .f32 _Z7computefiifffffffffffff_param_0,
	.param .u32 _Z7computefiifffffffffffff_param_1,
	.param .u32 _Z7computefiifffffffffffff_param_2,
	.param .f32 _Z7computefiifffffffffffff_param_3,
	.param .f32 _Z7computefiifffffffffffff_param_4,
	.param .f32 _Z7computefiifffffffffffff_param_5,
	.param .f32 _Z7computefiifffffffffffff_param_6,
	.param .f32 _Z7computefiifffffffffffff_param_7,
	.param .f32 _Z7computefiifffffffffffff_param_8,
	.param .f32 _Z7computefiifffffffffffff_param_9,
	.param .f32 _Z7computefiifffffffffffff_param_10,
	.param .f32 _Z7computefiifffffffffffff_param_11,
	.param .f32 _Z7computefiifffffffffffff_param_12,
	.param .f32 _Z7computefiifffffffffffff_param_13,
	.param .f32 _Z7computefiifffffffffffff_param_14,
	.param .f32 _Z7computefiifffffffffffff_param_15
)
{
	.local .align 8 .b8 	__local_depot0[8];
	.reg .b64 	%SP;
	.reg .b64 	%SPL;
	.reg .pred 	%p<33>;
	.reg .b32 	%r<25>;
	.reg .b32 	%f<107>;
	.reg .b64 	%rd<5>;
	.reg .b64 	%fd<2>;

	mov.u64 	%SPL, __local_depot0;
	cvta.local.u64 	%SP, %SPL;
	ld.param.f32 	%f106, [_Z7computefiifffffffffffff_param_0];
	ld.param.u32 	%r15, [_Z7computefiifffffffffffff_param_1];
	ld.param.u32 	%r16, [_Z7computefiifffffffffffff_param_2];
	ld.param.f32 	%f31, [_Z7computefiifffffffffffff_param_3];
	ld.param.f32 	%f32, [_Z7computefiifffffffffffff_param_4];
	ld.param.f32 	%f33, [_Z7computefiifffffffffffff_param_5];
	ld.param.f32 	%f34, [_Z7computefiifffffffffffff_param_6];
	ld.param.f32 	%f35, [_Z7computefiifffffffffffff_param_7];
	ld.param.f32 	%f36, [_Z7computefiifffffffffffff_param_8];
	ld.param.f32 	%f37, [_Z7computefiifffffffffffff_param_9];
	ld.param.f32 	%f38, [_Z7computefiifffffffffffff_param_12];
	ld.param.f32 	%f39, [_Z7computefiifffffffffffff_param_13];
	ld.param.f32 	%f40, [_Z7computefiifffffffffffff_param_14];
	ld.param.f32 	%f41, [_Z7computefiifffffffffffff_param_15];
	setp.lt.s32 	%p1, %r15, 1;
	@%p1 bra 	$L__BB0_24;
	mov.f32 	%f42, 0fF984E3A0;
	rsqrt.approx.ftz.f32 	%f43, %f42;
	mul.f32 	%f44, %f43, 0fF984E3A0;
	mul.f32 	%f45, %f43, 0f3F000000;
	neg.f32 	%f46, %f44;
	fma.rn.f32 	%f47, %f46, %f45, 0f3F000000;
	fma.rn.f32 	%f48, %f44, %f47, %f44;
	abs.f32 	%f49, %f48;
	mul.f32 	%f50, %f48, %f48;
	fma.rn.f32 	%f51, %f50, 0f3D10ECEF, 0f3C8B1ABB;
	fma.rn.f32 	%f52, %f51, %f50, 0f3CFC028C;
	fma.rn.f32 	%f53, %f52, %f50, 0f3D372139;
	fma.rn.f32 	%f54, %f53, %f50, 0f3D9993DB;
	fma.rn.f32 	%f55, %f54, %f50, 0f3E2AAAC6;
	mul.f32 	%f56, %f50, %f55;
	fma.rn.f32 	%f57, %f56, %f49, %f49;
	add.f32 	%f1, %f57, %f57;
	div.rn.f32 	%f58, %f31, %f32;
	div.rn.f32 	%f59, %f33, %f34;
	sub.f32 	%f2, %f58, %f59;
	add.f32 	%f60, %f35, 0fA04977CC;
	mov.f32 	%f61, 0fF8468BE3;
	sub.f32 	%f62, %f61, %f60;
	mov.f32 	%f63, 0f40800000;
	mul.rn.f32 	%f64, %f62, %f63;
	mov.f32 	%f65, 0f3F800000;
	mul.rn.f32 	%f66, %f64, %f65;
	mul.rn.f32 	%f67, %f66, %f65;
	mul.rn.f32 	%f68, %f67, %f65;
	mov.f32 	%f69, 0f7B736627;
	sub.f32 	%f3, %f69, %f68;
	div.rn.f32 	%f70, %f36, 0fF8545D23;
	mov.f32 	%f71, 0fF9EB1E16;
	sub.f32 	%f72, %f71, %f37;
	add.f32 	%f73, %f72, 0fC4DE899A;
	div.rn.f32 	%f74, %f70, %f73;
	add.f32 	%f4, %f74, 0f5CA832A8;
	setp.lt.s32 	%p2, %r16, 1;
	div.rn.f32 	%f75, %f40, 0fCCFCFDA0;
	add.f32 	%f76, %f39, %f75;
	mul.f32 	%f5, %f38, %f76;
	mov.f32 	%f77, 0f7F800000;
	sub.f32 	%f6, %f77, %f41;
	@%p2 bra 	$L__BB0_8;
	and.b32  	%r1, %r15, 3;
	setp.lt.u32 	%p22, %r15, 4;
	@%p22 bra 	$L__BB0_5;
	setp.gt.f32 	%p23, %f5, 0fA4F8DEA0;
	selp.f32 	%f7, %f6, %f5, %p23;
	and.b32  	%r18, %r15, 2147483644;
	neg.s32 	%r21, %r18;
$L__BB0_4:
	setp.eq.f32 	%p24, %f106, %f1;
	selp.f32 	%f90, %f7, %f106, %p24;
	setp.eq.f32 	%p25, %f90, %f1;
	selp.f32 	%f91, %f7, %f90, %p25;
	setp.eq.f32 	%p26, %f91, %f1;
	selp.f32 	%f92, %f7, %f91, %p26;
	setp.eq.f32 	%p27, %f92, %f1;
	selp.f32 	%f106, %f7, %f92, %p27;
	add.s32 	%r21, %r21, 4;
	setp.ne.s32 	%p28, %r21, 0;
	@%p28 bra 	$L__BB0_4;
$L__BB0_5:
	setp.eq.s32 	%p29, %r1, 0;
	@%p29 bra 	$L__BB0_24;
	setp.gt.f32 	%p30, %f5, 0fA4F8DEA0;
	selp.f32 	%f12, %f6, %f5, %p30;
	neg.s32 	%r22, %r1;
$L__BB0_7:
	.pragma "nounroll";
	setp.eq.f32 	%p31, %f106, %f1;
	selp.f32 	%f106, %f12, %f106, %p31;
	add.s32 	%r22, %r22, 1;
	setp.eq.s32 	%p32, %r22, 0;
	@%p32 bra 	$L__BB0_24;
	bra.uni 	$L__BB0_7;
$L__BB0_8:
	and.b32  	%r8, %r15, 3;
	setp.lt.u32 	%p3, %r15, 4;
	@%p3 bra 	$L__BB0_19;
	and.b32  	%r17, %r15, 2147483644;
	neg.s32 	%r23, %r17;
$L__BB0_10:
	setp.neu.f32 	%p4, %f106, %f1;
	@%p4 bra 	$L__BB0_12;
	add.f32 	%f79, %f2, %f106;
	setp.gt.f32 	%p5, %f79, %f3;
	selp.f32 	%f80, %f4, %f79, %p5;
	setp.gt.f32 	%p6, %f80, 0fA4F8DEA0;
	selp.f32 	%f106, %f6, %f80, %p6;
$L__BB0_12:
	setp.neu.f32 	%p7, %f106, %f1;
	@%p7 bra 	$L__BB0_14;
	add.f32 	%f81, %f2, %f106;
	setp.gt.f32 	%p8, %f81, %f3;
	selp.f32 	%f82, %f4, %f81, %p8;
	setp.gt.f32 	%p9, %f82, 0fA4F8DEA0;
	selp.f32 	%f106, %f6, %f82, %p9;
$L__BB0_14:
	setp.neu.f32 	%p10, %f106, %f1;
	@%p10 bra 	$L__BB0_16;
	add.f32 	%f83, %f2, %f106;
	setp.gt.f32 	%p11, %f83, %f3;
	selp.f32 	%f84, %f4, %f83, %p11;
	setp.gt.f32 	%p12, %f84, 0fA4F8DEA0;
	selp.f32 	%f106, %f6, %f84, %p12;
$L__BB0_16:
	setp.neu.f32 	%p13, %f106, %f1;
	@%p13 bra 	$L__BB0_18;
	add.f32 	%f85, %f2, %f106;
	setp.gt.f32 	%p14, %f85, %f3;
	selp.f32 	%f86, %f4, %f85, %p14;
	setp.gt.f32 	%p15, %f86, 0fA4F8DEA0;
	selp.f32 	%f106, %f6, %f86, %p15;
$L__BB0_18:
	add.s32 	%r23, %r23, 4;
	setp.ne.s32 	%p16, %r23, 0;
	@%p16 bra 	$L__BB0_10;
$L__BB0_19:
	setp.eq.s32 	%p17, %r8, 0;
	@%p17 bra 	$L__BB0_24;
	neg.s32 	%r24, %r8;
$L__BB0_21:
	.pragma "nounroll";
	setp.neu.f32 	%p18, %f106, %f1;
	@%p18 bra 	$L__BB0_23;
	add.f32 	%f87, %f2, %f106;
	setp.gt.f32 	%p19, %f87, %f3;
	selp.f32 	%f88, %f4, %f87, %p19;
	setp.gt.f32 	%p20, %f88, 0fA4F8DEA0;
	selp.f32 	%f106, %f6, %f88, %p20;
$L__BB0_23:
	add.s32 	%r24, %r24, 1;
	setp.ne.s32 	%p21, %r24, 0;
	@%p21 bra 	$L__BB0_21;
$L__BB0_24:
	add.u64 	%rd1, %SP, 0;
	add.u64 	%rd2, %SPL, 0;
	cvt.f64.f32 	%fd1, %f106;
	st.local.f64 	[%rd2], %fd1;
	mov.u64 	%rd3, $str;
	cvta.global.u64 	%rd4, %rd3;
	{ // callseq 0, 0
	.param .b64 param0;
	st.param.b64 	[param0], %rd4;
	.param .b64 param1;
	st.param.b64 	[param1], %rd1;
	.param .b32 retval0;
	call.uni (retval0), 
	vprintf, 
	(
	param0, 
	param1
	);
	ld.param.b32 	%r19, [retval0];
	} // callseq 0
	ret;

}


// ===== COMPILED SASS (sm_100) =====

	.target	sm_100

	.elftype	@"ET_EXEC"


//--------------------- .note.nv.tkinfo           --------------------------
	.section	.note.nv.tkinfo,"",@"SHT_NOTE"
	.sectionflags	@"SHF_NOTE_NV_TKINFO"
	.tkinfo
        /*0018*/ 	.word	0x00000002
        /*0030*/ 	.string	""
        /*0030*/ 	.string	"ptxas"
        /*0030*/ 	.string	"Cuda compilation tools, release 13.0, V13.0.88"
        /*0030*/ 	.string	"Build cuda_13.0.r13.0/compiler.36424714_0"
        /*0030*/ 	.string	"-arch sm_100 -m 64 "



//--------------------- .note.nv.cuinfo           --------------------------
	.section	.note.nv.cuinfo,"",@"SHT_NOTE"
	.sectionflags	@"SHF_NOTE_NV_CUINFO"
        /*0018*/ 	.short	0x0002
        /*001a*/ 	.short	0x0064
        /*001c*/ 	.short	0x0082
	.zero		2


//--------------------- .nv.info                  --------------------------
	.section	.nv.info,"",@"SHT_CUDA_INFO"
	.align	4


	//----- nvinfo : EIATTR_REGCOUNT
	.align		4
        /*0000*/ 	.byte	0x04, 0x2f
        /*0002*/ 	.short	(.L_2 - .L_1)
	.align		4
.L_1:
        /*0004*/ 	.word	index@(_Z7computefiifffffffffffff)
        /*0008*/ 	.word	0x00000018


	//----- nvinfo : EIATTR_FRAME_SIZE
	.align		4
.L_2:
        /*000c*/ 	.byte	0x04, 0x11
        /*000e*/ 	.short	(.L_4 - .L_3)
	.align		4
.L_3:
        /*0010*/ 	.word	index@($__internal_0_$__cuda_sm3x_div_rn_noftz_f32_slowpath)
        /*0014*/ 	.word	0x00000008


	//----- nvinfo : EIATTR_FRAME_SIZE
	.align		4
.L_4:
        /*0018*/ 	.byte	0x04, 0x11
        /*001a*/ 	.short	(.L_6 - .L_5)
	.align		4
.L_5:
        /*001c*/ 	.word	index@(_Z7computefiifffffffffffff)
        /*0020*/ 	.word	0x00000008


	//----- nvinfo : EIATTR_MIN_STACK_SIZE
	.align		4
.L_6:
        /*0024*/ 	.byte	0x04, 0x12
        /*0026*/ 	.short	(.L_8 - .L_7)
	.align		4
.L_7:
        /*0028*/ 	.word	index@(_Z7computefiifffffffffffff)
        /*002c*/ 	.word	0x00000008
.L_8:


//--------------------- .nv.compat                --------------------------
	.section	.nv.compat,"",@"SHT_CUDA_COMPAT_INFO"
	.align	4
        /*0000*/ 	.byte	0x02, 0x09, 0x00, 0x00, 0x02, 0x02, 0x01, 0x00, 0x02, 0x05, 0x05, 0x00, 0x03, 0x07, 0x01, 0x01
        /*0010*/ 	.byte	0x02, 0x03, 0x00, 0x00, 0x02, 0x06, 0x01, 0x00, 0x04, 0x0b, 0x08, 0x00, 0x01, 0x00, 0x00, 0x00
        /*0020*/ 	.byte	0x00, 0x00, 0x00, 0x00


//--------------------- .nv.info._Z7computefiifffffffffffff --------------------------
	.section	.nv.info._Z7computefiifffffffffffff,"",@"SHT_CUDA_INFO"
	.sectionflags	@""
	.align	4


	//----- nvinfo : EIATTR_CUDA_API_VERSION
	.align		4
        /*0000*/ 	.byte	0x04, 0x37
        /*0002*/ 	.short	(.L_10 - .L_9)
.L_9:
        /*0004*/ 	.word	0x00000082


	//----- nvinfo : EIATTR_KPARAM_INFO
	.align		4
.L_10:
        /*0008*/ 	.byte	0x04, 0x17
        /*000a*/ 	.short	(.L_12 - .L_11)
.L_11:
        /*000c*/ 	.word	0x00000000
        /*0010*/ 	.short	0x000f
        /*0012*/ 	.short	0x003c
        /*0014*/ 	.byte	0x00, 0xf0, 0x11, 0x00


	//----- nvinfo : EIATTR_KPARAM_INFO
	.align		4
.L_12:
        /*0018*/ 	.byte	0x04, 0x17
        /*001a*/ 	.short	(.L_14 - .L_13)
.L_13:
        /*001c*/ 	.word	0x00000000
        /*0020*/ 	.short	0x000e
        /*0022*/ 	.short	0x0038
        /*0024*/ 	.byte	0x00, 0xf0, 0x11, 0x00


	//----- nvinfo : EIATTR_KPARAM_INFO
	.align		4
.L_14:
        /*0028*/ 	.byte	0x04, 0x17
        /*002a*/ 	.short	(.L_16 - .L_15)
.L_15:
        /*002c*/ 	.word	0x00000000
        /*0030*/ 	.short	0x000d
        /*0032*/ 	.short	0x0034
        /*0034*/ 	.byte	0x00, 0xf0, 0x11, 0x00


	//----- nvinfo : EIATTR_KPARAM_INFO
	.align		4
.L_16:
        /*0038*/ 	.byte	0x04, 0x17
        /*003a*/ 	.short	(.L_18 - .L_17)
.L_17:
        /*003c*/ 	.word	0x00000000
        /*0040*/ 	.short	0x000c
        /*0042*/ 	.short	0x0030
        /*0044*/ 	.byte	0x00, 0xf0, 0x11, 0x00


	//----- nvinfo : EIATTR_KPARAM_INFO
	.align		4
.L_18:
        /*0048*/ 	.byte	0x04, 0x17
        /*004a*/ 	.short	(.L_20 - .L_19)
.L_19:
        /*004c*/ 	.word	0x00000000
        /*0050*/ 	.short	0x000b
        /*0052*/ 	.short	0x002c
        /*0054*/ 	.byte	0x00, 0xf0, 0x11, 0x00


	//----- nvinfo : EIATTR_KPARAM_INFO
	.align		4
.L_20:
        /*0058*/ 	.byte	0x04, 0x17
        /*005a*/ 	.short	(.L_22 - .L_21)
.L_21:
        /*005c*/ 	.word	0x00000000
        /*0060*/ 	.short	0x000a
        /*0062*/ 	.short	0x0028
        /*0064*/ 	.byte	0x00, 0xf0, 0x11, 0x00


	//----- nvinfo : EIATTR_KPARAM_INFO
	.align		4
.L_22:
        /*0068*/ 	.byte	0x04, 0x17
        /*006a*/ 	.short	(.L_24 - .L_23)
.L_23:
        /*006c*/ 	.word	0x00000000
        /*0070*/ 	.short	0x0009
        /*0072*/ 	.short	0x0024
        /*0074*/ 	.byte	0x00, 0xf0, 0x11, 0x00


	//----- nvinfo : EIATTR_KPARAM_INFO
	.align		4
.L_24:
        /*0078*/ 	.byte	0x04, 0x17
        /*007a*/ 	.short	(.L_26 - .L_25)
.L_25:
        /*007c*/ 	.word	0x00000000
        /*0080*/ 	.short	0x0008
        /*0082*/ 	.short	0x0020
        /*0084*/ 	.byte	0x00, 0xf0, 0x11, 0x00


	//----- nvinfo : EIATTR_KPARAM_INFO
	.align		4
.L_26:
        /*0088*/ 	.byte	0x04, 0x17
        /*008a*/ 	.short	(.L_28 - .L_27)
.L_27:
        /*008c*/ 	.word	0x00000000
        /*0090*/ 	.short	0x0007
        /*0092*/ 	.short	0x001c
        /*0094*/ 	.byte	0x00, 0xf0, 0x11, 0x00


	//----- nvinfo : EIATTR_KPARAM_INFO
	.align		4
.L_28:
        /*0098*/ 	.byte	0x04, 0x17
        /*009a*/ 	.short	(.L_30 - .L_29)
.L_29:
        /*009c*/ 	.word	0x00000000
        /*00a0*/ 	.short	0x0006
        /*00a2*/ 	.short	0x0018
        /*00a4*/ 	.byte	0x00, 0xf0, 0x11, 0x00


	//----- nvinfo : EIATTR_KPARAM_INFO
	.align		4
.L_30:
        /*00a8*/ 	.byte	0x04, 0x17
        /*00aa*/ 	.short	(.L_32 - .L_31)
.L_31:
        /*00ac*/ 	.word	0x00000000
        /*00b0*/ 	.short	0x0005
        /*00b2*/ 	.short	0x0014
        /*00b4*/ 	.byte	0x00, 0xf0, 0x11, 0x00


	//----- nvinfo : EIATTR_KPARAM_INFO
	.align		4
.L_32:
        /*00b8*/ 	.byte	0x04, 0x17
        /*00ba*/ 	.short	(.L_34 - .L_33)
.L_33:
        /*00bc*/ 	.word	0x00000000
        /*00c0*/ 	.short	0x0004
        /*00c2*/ 	.short	0x0010
        /*00c4*/ 	.byte	0x00, 0xf0, 0x11, 0x00


	//----- nvinfo : EIATTR_KPARAM_INFO
	.align		4
.L_34:
        /*00c8*/ 	.byte	0x04, 0x17
        /*00ca*/ 	.short	(.L_36 - .L_35)
.L_35:
        /*00cc*/ 	.word	0x00000000
        /*00d0*/ 	.short	0x0003
        /*00d2*/ 	.short	0x000c
        /*00d4*/ 	.byte	0x00, 0xf0, 0x11, 0x00


	//----- nvinfo : EIATTR_KPARAM_INFO
	.align		4
.L_36:
        /*00d8*/ 	.byte	0x04, 0x17
        /*00da*/ 	.short	(.L_38 - .L_37)
.L_37:
        /*00dc*/ 	.word	0x00000000
        /*00e0*/ 	.short	0x0002
        /*00e2*/ 	.short	0x0008
        /*00e4*/ 	.byte	0x00, 0xf0, 0x11, 0x00


	//----- nvinfo : EIATTR_KPARAM_INFO
	.align		4
.L_38:
        /*00e8*/ 	.byte	0x04, 0x17
        /*00ea*/ 	.short	(.L_40 - .L_39)
.L_39:
        /*00ec*/ 	.word	0x00000000
        /*00f0*/ 	.short	0x0001
        /*00f2*/ 	.short	0x0004
        /*00f4*/ 	.byte	0x00, 0xf0, 0x11, 0x00


	//----- nvinfo : EIATTR_KPARAM_INFO
	.align		4
.L_40:
        /*00f8*/ 	.byte	0x04, 0x17
        /*00fa*/ 	.short	(.L_42 - .L_41)
.L_41:
        /*00fc*/ 	.word	0x00000000
        /*0100*/ 	.short	0x0000
        /*0102*/ 	.short	0x0000
        /*0104*/ 	.byte	0x00, 0xf0, 0x11, 0x00


	//----- nvinfo : EIATTR_SPARSE_MMA_MASK
	.align		4
.L_42:
        /*0108*/ 	.byte	0x03, 0x50
        /*010a*/ 	.short	0x0000


	//----- nvinfo : EIATTR_MAXREG_COUNT
	.align		4
        /*010c*/ 	.byte	0x03, 0x1b
        /*010e*/ 	.short	0x00ff


	//----- nvinfo : EIATTR_EXTERNS
	.align		4
        /*0110*/ 	.byte	0x04, 0x0f
        /*0112*/ 	.short	(.L_44 - .L_43)


	//   ....[0]....
	.align		4
.L_43:
        /*0114*/ 	.word	index@(vprintf)


	//----- nvinfo : EIATTR_MERCURY_ISA_VERSION
	.align		4
.L_44:
        /*0118*/ 	.byte	0x03, 0x5f
        /*011a*/ 	.short	0x0101


	//----- nvinfo : EIATTR_VRC_CTA_INIT_COUNT
	.align		4
        /*011c*/ 	.byte	0x02, 0x4a
	.zero		1
	.zero		1


	//----- nvinfo : EIATTR_SYSCALL_OFFSETS
	.align		4
        /*0120*/ 	.byte	0x04, 0x46
        /*0122*/ 	.short	(.L_46 - .L_45)


	//   ....[0]....
.L_45:
        /*0124*/ 	.word	0x00001150


	//----- nvinfo : EIATTR_EXIT_INSTR_OFFSETS
	.align		4
.L_46:
        /*0128*/ 	.byte	0x04, 0x1c
        /*012a*/ 	.short	(.L_48 - .L_47)


	//   ....[0]....
.L_47:
        /*012c*/ 	.word	0x00001160


	//----- nvinfo : EIATTR_CRS_STACK_SIZE
	.align		4
.L_48:
        /*0130*/ 	.byte	0x04, 0x1e
        /*0132*/ 	.short	(.L_50 - .L_49)
.L_49:
        /*0134*/ 	.word	0x00000000


	//----- nvinfo : EIATTR_CBANK_PARAM_SIZE
	.align		4
.L_50:
        /*0138*/ 	.byte	0x03, 0x19
        /*013a*/ 	.short	0x0040


	//----- nvinfo : EIATTR_PARAM_CBANK
	.align		4
        /*013c*/ 	.byte	0x04, 0x0a
        /*013e*/ 	.short	(.L_52 - .L_51)
	.align		4
.L_51:
        /*0140*/ 	.word	index@(.nv.constant0._Z7computefiifffffffffffff)
        /*0144*/ 	.short	0x0380
        /*0146*/ 	.short	0x0040


	//----- nvinfo : EIATTR_SW_WAR
	.align		4
.L_52:
        /*0148*/ 	.byte	0x04, 0x36
        /*014a*/ 	.short	(.L_54 - .L_53)
.L_53:
        /*014c*/ 	.word	0x00000008
.L_54:


//--------------------- .nv.callgraph             --------------------------
	.section	.nv.callgraph,"",@"SHT_CUDA_CALLGRAPH"
	.align	4
	.sectionentsize	8
	.align		4
        /*0000*/ 	.word	0x00000000
	.align		4
        /*0004*/ 	.word	0xffffffff
	.align		4
        /*0008*/ 	.word	index@(_Z7computefiifffffffffffff)
	.align		4
        /*000c*/ 	.word	index@(vprintf)
	.align		4
        /*0010*/ 	.word	0x00000000
	.align		4
        /*0014*/ 	.word	0xfffffffe
	.align		4
        /*0018*/ 	.word	0x00000000
	.align		4
        /*001c*/ 	.word	0xfffffffd
	.align		4
        /*0020*/ 	.word	0x00000000
	.align		4
        /*0024*/ 	.word	0xfffffffc


//--------------------- .nv.constant4             --------------------------
	.section	.nv.constant4,"a",@progbits
	.align	8
	.align		8
.nv.constant4:
        /*0000*/ 	.dword	vprintf
	.align		8
        /*0008*/ 	.dword	$str


//--------------------- .text._Z7computefiifffffffffffff --------------------------
	.section	.text._Z7computefiifffffffffffff,"ax",@progbits
	.align	128
        .global         _Z7computefiifffffffffffff
        .type           _Z7computefiifffffffffffff,@function
        .size           _Z7computefiifffffffffffff,(.L_x_29 - _Z7computefiifffffffffffff)
        .other          _Z7computefiifffffffffffff,@"STO_CUDA_ENTRY STV_DEFAULT"
_Z7computefiifffffffffffff:
.text._Z7computefiifffffffffffff:
[----:B------:R-:W0:Y:S01]  /*0000*/  LDC R1, c[0x0][0x37c] ;  /* 0x0000df00ff017b82 */ /* 0x000e220000000800 */
[----:B------:R-:W1:Y:S01]  /*0010*/  LDCU UR6, c[0x0][0x384] ;  /* 0x00007080ff0677ac */ /* 0x000e620008000800 */
[----:B0-----:R-:W-:Y:S01]  /*0020*/  VIADD R1, R1, 0xfffffff8 ;  /* 0xfffffff801017836 */ /* 0x001fe20000000000 */
[----:B------:R-:W0:Y:S01]  /*0030*/  LDCU UR4, c[0x0][0x2f8] ;  /* 0x00005f00ff0477ac */ /* 0x000e220008000800 */
[----:B------:R-:W2:Y:S01]  /*0040*/  LDCU UR7, c[0x0][0x380] ;  /* 0x00007000ff0777ac */ /* 0x000ea20008000800 */
[----:B------:R-:W3:Y:S01]  /*0050*/  LDCU UR5, c[0x0][0x2fc] ;  /* 0x00005f80ff0577ac */ /* 0x000ee20008000800 */
[----:B-1----:R-:W-:Y:S01]  /*0060*/  UISETP.GE.AND UP0, UPT, UR6, 0x1, UPT ;  /* 0x000000010600788c */ /* 0x002fe2000bf06270 */
[----:B0-----:R-:W-:Y:S01]  /*0070*/  IADD3 R6, P0, PT, R1, UR4, RZ ;  /* 0x0000000401067c10 */ /* 0x001fe2000ff1e0ff */
[----:B--2---:R-:W-:-:S04]  /*0080*/  IMAD.U32 R0, RZ, RZ, UR7 ;  /* 0x00000007ff007e24 */ /* 0x004fc8000f8e00ff */
[----:B---3--:R-:W-:-:S03]  /*0090*/  IMAD.X R7, RZ, RZ, UR5, P0 ;  /* 0x00000005ff077e24 */ /* 0x008fc600080e06ff */
[----:B------:R-:W-:Y:S05]  /*00a0*/  BRA.U !UP0, `(.L_x_0) ;  /* 0x0000001108087547 */ /* 0x000fea000b800000 */
[----:B------:R-:W0:Y:S01]  /*00b0*/  MUFU.RSQ R2, -8.62499961015785573058e+34 ;  /* 0xf984e3a000027908 */ /* 0x000e220000001400 */
[----:B------:R-:W1:Y:S01]  /*00c0*/  LDC R8, c[0x0][0x390] ;  /* 0x0000e400ff087b82 */ /* 0x000e620000000800 */
[----:B------:R-:W2:Y:S01]  /*00d0*/  LDCU UR4, c[0x0][0x38c] ;  /* 0x00007180ff0477ac */ /* 0x000ea20008000800 */
[----:B------:R-:W-:Y:S02]  /*00e0*/  IMAD.MOV.U32 R5, RZ, RZ, 0x3d10ecef ;  /* 0x3d10ecefff057424 */ /* 0x000fe400078e00ff */
[C---:B0-----:R-:W-:Y:S01]  /*00f0*/  FMUL R3, R2.reuse, -8.62499961015785573058e+34 ;  /* 0xf984e3a002037820 */ /* 0x041fe20000400000 */
[----:B------:R-:W-:Y:S01]  /*0100*/  FMUL R2, R2, 0.5 ;  /* 0x3f00000002027820 */ /* 0x000fe20000400000 */
[----:B--2---:R-:W-:-:S03]  /*0110*/  IMAD.U32 R11, RZ, RZ, UR4 ;  /* 0x00000004ff0b7e24 */ /* 0x004fc6000f8e00ff */
[C---:B------:R-:W-:Y:S01]  /*0120*/  FFMA R2, -R3.reuse, R2, 0.5 ;  /* 0x3f00000003027423 */ /* 0x040fe20000000102 */
[----:B-1----:R-:W-:Y:S03]  /*0130*/  FCHK P0, R11, R8 ;  /* 0x000000080b007302 */ /* 0x002fe60000000000 */
[----:B------:R-:W-:-:S04]  /*0140*/  FFMA R3, R3, R2, R3 ;  /* 0x0000000203037223 */ /* 0x000fc80000000003 */
[----:B------:R-:W-:Y:S01]  /*0150*/  FMUL R4, R3, R3 ;  /* 0x0000000303047220 */ /* 0x000fe20000400000 */
[----:B------:R-:W0:Y:S03]  /*0160*/  MUFU.RCP R2, R8 ;  /* 0x0000000800027308 */ /* 0x000e260000001000 */
[----:B------:R-:W-:-:S04]  /*0170*/  FFMA R5, R4, R5, 0.016980519518256187439 ;  /* 0x3c8b1abb04057423 */ /* 0x000fc80000000005 */
[----:B------:R-:W-:-:S04]  /*0180*/  FFMA R5, R4, R5, 0.030762933194637298584 ;  /* 0x3cfc028c04057423 */ /* 0x000fc80000000005 */
[----:B------:R-:W-:-:S04]  /*0190*/  FFMA R5, R4, R5, 0.044709417968988418579 ;  /* 0x3d37213904057423 */ /* 0x000fc80000000005 */
[----:B------:R-:W-:Y:S01]  /*01a0*/  FFMA R5, R4, R5, 0.074989043176174163818 ;  /* 0x3d9993db04057423 */ /* 0x000fe20000000005 */
[----:B0-----:R-:W-:-:S03]  /*01b0*/  FFMA R9, R2, -R8, 1 ;  /* 0x3f80000002097423 */ /* 0x001fc60000000808 */
[----:B------:R-:W-:Y:S01]  /*01c0*/  FFMA R5, R4, R5, 0.16666707396507263184 ;  /* 0x3e2aaac604057423 */ /* 0x000fe20000000005 */
[----:B------:R-:W-:-:S03]  /*01d0*/  FFMA R2, R2, R9, R2 ;  /* 0x0000000902027223 */ /* 0x000fc60000000002 */
[----:B------:R-:W-:Y:S01]  /*01e0*/  FMUL R4, R4, R5 ;  /* 0x0000000504047220 */ /* 0x000fe20000400000 */
[----:B------:R-:W-:-:S03]  /*01f0*/  FFMA R9, R2, UR4, RZ ;  /* 0x0000000402097c23 */ /* 0x000fc600080000ff */
[----:B------:R-:W-:Y:S01]  /*0200*/  FFMA R4, |R3|, R4, |R3| ;  /* 0x0000000403047223 */ /* 0x000fe20000000603 */
[----:B------:R-:W-:-:S04]  /*0210*/  FFMA R5, R9, -R8, UR4 ;  /* 0x0000000409057e23 */ /* 0x000fc80008000808 */
[----:B------:R-:W-:Y:S01]  /*0220*/  FFMA R9, R2, R5, R9 ;  /* 0x0000000502097223 */ /* 0x000fe20000000009 */
[----:B------:R-:W-:Y:S01]  /*0230*/  FADD R5, R4, R4 ;  /* 0x0000000404057221 */ /* 0x000fe20000000000 */
[----:B------:R-:W-:Y:S06]  /*0240*/  @!P0 BRA `(.L_x_1) ;  /* 0x0000000000148947 */ /* 0x000fec0003800000 */
[----:B------:R-:W0:Y:S01]  /*0250*/  LDC R2, c[0x0][0x38c] ;  /* 0x0000e300ff027b82 */ /* 0x000e220000000800 */
[----:B------:R-:W-:-:S07]  /*0260*/  MOV R8, 0x290 ;  /* 0x0000029000087802 */ /* 0x000fce0000000f00 */
[----:B------:R-:W1:Y:S02]  /*0270*/  LDC R3, c[0x0][0x390] ;  /* 0x0000e400ff037b82 */ /* 0x000e640000000800 */
[----:B01----:R-:W-:Y:S05]  /*0280*/  CALL.REL.NOINC `($__internal_0_$__cuda_sm3x_div_rn_noftz_f32_slowpath) ;  /* 0x0000000c00b87944 */ /* 0x003fea0003c00000 */
[----:B------:R-:W-:-:S07]  /*0290*/  IMAD.MOV.U32 R9, RZ, RZ, R10 ;  /* 0x000000ffff097224 */ /* 0x000fce00078e000a */
.L_x_1:
[----:B------:R-:W0:Y:S01]  /*02a0*/  LDC R8, c[0x0][0x398] ;  /* 0x0000e600ff087b82 */ /* 0x000e220000000800 */
[----:B------:R-:W1:Y:S02]  /*02b0*/  LDCU UR4, c[0x0][0x394] ;  /* 0x00007280ff0477ac */ /* 0x000e640008000800 */
[----:B-1----:R-:W-:Y:S01]  /*02c0*/  IMAD.U32 R11, RZ, RZ, UR4 ;  /* 0x00000004ff0b7e24 */ /* 0x002fe2000f8e00ff */
[----:B0-----:R-:W0:Y:S08]  /*02d0*/  MUFU.RCP R2, R8 ;  /* 0x0000000800027308 */ /* 0x001e300000001000 */
[----:B------:R-:W1:Y:S01]  /*02e0*/  FCHK P0, R11, R8 ;  /* 0x000000080b007302 */ /* 0x000e620000000000 */
[----:B0-----:R-:W-:-:S04]  /*02f0*/  FFMA R3, R2, -R8, 1 ;  /* 0x3f80000002037423 */ /* 0x001fc80000000808 */
[----:B------:R-:W-:-:S04]  /*0300*/  FFMA R2, R2, R3, R2 ;  /* 0x0000000302027223 */ /* 0x000fc80000000002 */
[----:B------:R-:W-:-:S04]  /*0310*/  FFMA R3, R2, UR4, RZ ;  /* 0x0000000402037c23 */ /* 0x000fc800080000ff */
[----:B------:R-:W-:-:S04]  /*0320*/  FFMA R4, R3, -R8, UR4 ;  /* 0x0000000403047e23 */ /* 0x000fc80008000808 */
[----:B------:R-:W-:Y:S01]  /*0330*/  FFMA R4, R2, R4, R3 ;  /* 0x0000000402047223 */ /* 0x000fe20000000003 */
[----:B-1----:R-:W-:Y:S06]  /*0340*/  @!P0 BRA `(.L_x_2) ;  /* 0x0000000000148947 */ /* 0x002fec0003800000 */
[----:B------:R-:W0:Y:S01]  /*0350*/  LDC R2, c[0x0][0x394] ;  /* 0x0000e500ff027b82 */ /* 0x000e220000000800 */
[----:B------:R-:W-:-:S07]  /*0360*/  MOV R8, 0x390 ;  /* 0x0000039000087802 */ /* 0x000fce0000000f00 */
[----:B------:R-:W1:Y:S02]  /*0370*/  LDC R3, c[0x0][0x398] ;  /* 0x0000e600ff037b82 */ /* 0x000e640000000800 */
[----:B01----:R-:W-:Y:S05]  /*0380*/  CALL.REL.NOINC `($__internal_0_$__cuda_sm3x_div_rn_noftz_f32_slowpath) ;  /* 0x0000000c00787944 */ /* 0x003fea0003c00000 */
[----:B------:R-:W-:-:S07]  /*0390*/  IMAD.MOV.U32 R4, RZ, RZ, R10 ;  /* 0x000000ffff047224 */ /* 0x000fce00078e000a */
.L_x_2:
[----:B------:R-:W0:Y:S01]  /*03a0*/  LDC R10, c[0x0][0x3a0] ;  /* 0x0000e800ff0a7b82 */ /* 0x000e220000000800 */
[----:B------:R-:W-:Y:S02]  /*03b0*/  IMAD.MOV.U32 R3, RZ, RZ, 0x69a4d1e ;  /* 0x069a4d1eff037424 */ /* 0x000fe400078e00ff */
[----:B------:R-:W-:Y:S01]  /*03c0*/  FADD R9, -R4, R9 ;  /* 0x0000000904097221 */ /* 0x000fe20000000100 */
[----:B------:R-:W-:-:S04]  /*03d0*/  IMAD.MOV.U32 R2, RZ, RZ, 0x78545d23 ;  /* 0x78545d23ff027424 */ /* 0x000fc800078e00ff */
[----:B------:R-:W-:-:S04]  /*03e0*/  FFMA R2, -R3, R2, 1 ;  /* 0x3f80000003027423 */ /* 0x000fc80000000102 */
[----:B------:R-:W-:Y:S01]  /*03f0*/  FFMA R2, R2, -R3, -5.8041675131344269799e-35 ;  /* 0x869a4d1e02027423 */ /* 0x000fe20000000803 */
[----:B0-----:R-:W0:Y:S03]  /*0400*/  FCHK P0, R10, -1.72289995482532978414e+34 ;  /* 0xf8545d230a007902 */ /* 0x001e260000000000 */
[----:B------:R-:W-:-:S04]  /*0410*/  FFMA R3, R2, R10, RZ ;  /* 0x0000000a02037223 */ /* 0x000fc800000000ff */
[----:B------:R-:W-:-:S04]  /*0420*/  FFMA R8, R3, 1.72289995482532978414e+34, R10 ;  /* 0x78545d2303087823 */ /* 0x000fc8000000000a */
[----:B------:R-:W-:Y:S01]  /*0430*/  FFMA R3, R2, R8, R3 ;  /* 0x0000000802037223 */ /* 0x000fe20000000003 */
[----:B0-----:R-:W-:Y:S06]  /*0440*/  @!P0 BRA `(.L_x_3) ;  /* 0x0000000000148947 */ /* 0x001fec0003800000 */
[----:B------:R-:W0:Y:S01]  /*0450*/  LDC R2, c[0x0][0x3a0] ;  /* 0x0000e800ff027b82 */ /* 0x000e220000000800 */
[----:B------:R-:W-:Y:S01]  /*0460*/  IMAD.MOV.U32 R3, RZ, RZ, -0x7aba2dd ;  /* 0xf8545d23ff037424 */ /* 0x000fe200078e00ff */
[----:B------:R-:W-:-:S07]  /*0470*/  MOV R8, 0x490 ;  /* 0x0000049000087802 */ /* 0x000fce0000000f00 */
[----:B0-----:R-:W-:Y:S05]  /*0480*/  CALL.REL.NOINC `($__internal_0_$__cuda_sm3x_div_rn_noftz_f32_slowpath) ;  /* 0x0000000c00387944 */ /* 0x001fea0003c00000 */
[----:B------:R-:W-:-:S07]  /*0490*/  IMAD.MOV.U32 R3, RZ, RZ, R10 ;  /* 0x000000ffff037224 */ /* 0x000fce00078e000a */
.L_x_3:
[----:B------:R-:W0:Y:S02]  /*04a0*/  LDC R2, c[0x0][0x3a4] ;  /* 0x0000e900ff027b82 */ /* 0x000e240000000800 */
[----:B0-----:R-:W-:-:S04]  /*04b0*/  FADD R2, -R2, -1.52599997132921169579e+35 ;  /* 0xf9eb1e1602027421 */ /* 0x001fc80000000100 */
[----:B------:R-:W-:-:S04]  /*04c0*/  FADD R4, R2, -1780.300048828125 ;  /* 0xc4de899a02047421 */ /* 0x000fc80000000000 */
[----:B------:R-:W0:Y:S08]  /*04d0*/  MUFU.RCP R11, R4 ;  /* 0x00000004000b7308 */ /* 0x000e300000001000 */
[----:B------:R-:W1:Y:S01]  /*04e0*/  FCHK P0, R3, R4 ;  /* 0x0000000403007302 */ /* 0x000e620000000000 */
[----:B0-----:R-:W-:-:S04]  /*04f0*/  FFMA R2, -R4, R11, 1 ;  /* 0x3f80000004027423 */ /* 0x001fc8000000010b */
[----:B------:R-:W-:-:S04]  /*0500*/  FFMA R2, R11, R2, R11 ;  /* 0x000000020b027223 */ /* 0x000fc8000000000b */
[----:B------:R-:W-:-:S04]  /*0510*/  FFMA R11, R2, R3, RZ ;  /* 0x00000003020b7223 */ /* 0x000fc800000000ff */
[----:B------:R-:W-:-:S04]  /*0520*/  FFMA R8, -R4, R11, R3 ;  /* 0x0000000b04087223 */ /* 0x000fc80000000103 */
[----:B------:R-:W-:Y:S01]  /*0530*/  FFMA R8, R2, R8, R11 ;  /* 0x0000000802087223 */ /* 0x000fe2000000000b */
[----:B-1----:R-:W-:Y:S06]  /*0540*/  @!P0 BRA `(.L_x_4) ;  /* 0x0000000000148947 */ /* 0x002fec0003800000 */
[----:B------:R-:W-:Y:S01]  /*0550*/  IMAD.MOV.U32 R2, RZ, RZ, R3 ;  /* 0x000000ffff027224 */ /* 0x000fe200078e0003 */
[----:B------:R-:W-:Y:S01]  /*0560*/  MOV R8, 0x590 ;  /* 0x0000059000087802 */ /* 0x000fe20000000f00 */
[----:B------:R-:W-:-:S07]  /*0570*/  IMAD.MOV.U32 R3, RZ, RZ, R4 ;  /* 0x000000ffff037224 */ /* 0x000fce00078e0004 */
[----:B------:R-:W-:Y:S05]  /*0580*/  CALL.REL.NOINC `($__internal_0_$__cuda_sm3x_div_rn_noftz_f32_slowpath) ;  /* 0x0000000800f87944 */ /* 0x000fea0003c00000 */
[----:B------:R-:W-:-:S07]  /*0590*/  IMAD.MOV.U32 R8, RZ, RZ, R10 ;  /* 0x000000ffff087224 */ /* 0x000fce00078e000a */
.L_x_4:
[----:B------:R-:W0:Y:S01]  /*05a0*/  LDC R10, c[0x0][0x3b8] ;  /* 0x0000ee00ff0a7b82 */ /* 0x000e220000000800 */
[----:B------:R-:W1:Y:S01]  /*05b0*/  LDCU UR4, c[0x0][0x388] ;  /* 0x00007100ff0477ac */ /* 0x000e620008000800 */
[----:B------:R-:W-:Y:S02]  /*05c0*/  IMAD.MOV.U32 R3, RZ, RZ, 0x320185c5 ;  /* 0x320185c5ff037424 */ /* 0x000fe400078e00ff */
[----:B------:R-:W-:-:S04]  /*05d0*/  IMAD.MOV.U32 R2, RZ, RZ, 0x4cfcfda0 ;  /* 0x4cfcfda0ff027424 */ /* 0x000fc800078e00ff */
[----:B------:R-:W-:-:S04]  /*05e0*/  FFMA R2, -R3, R2, 1 ;  /* 0x3f80000003027423 */ /* 0x000fc80000000102 */
[----:B------:R-:W-:Y:S01]  /*05f0*/  FFMA R2, R2, -R3, -7.5392039278199263208e-09 ;  /* 0xb20185c502027423 */ /* 0x000fe20000000803 */
[----:B-1----:R-:W-:Y:S01]  /*0600*/  UISETP.GE.AND UP0, UPT, UR4, 0x1, UPT ;  /* 0x000000010400788c */ /* 0x002fe2000bf06270 */
[----:B0-----:R-:W0:Y:S02]  /*0610*/  FCHK P0, R10, -132640000 ;  /* 0xccfcfda00a007902 */ /* 0x001e240000000000 */
[----:B------:R-:W-:-:S04]  /*0620*/  FFMA R3, R2, R10, RZ ;  /* 0x0000000a02037223 */ /* 0x000fc800000000ff */
[----:B------:R-:W-:-:S04]  /*0630*/  FFMA R4, R3, 132640000, R10 ;  /* 0x4cfcfda003047823 */ /* 0x000fc8000000000a */
[----:B------:R-:W-:Y:S01]  /*0640*/  FFMA R2, R2, R4, R3 ;  /* 0x0000000402027223 */ /* 0x000fe20000000003 */
[----:B------:R-:W-:Y:S01]  /*0650*/  FADD R4, R8, 3.78747945786277888000e+17 ;  /* 0x5ca832a808047421 */ /* 0x000fe20000000000 */
[----:B0-----:R-:W-:Y:S06]  /*0660*/  @!P0 BRA `(.L_x_5) ;  /* 0x0000000000148947 */ /* 0x001fec0003800000 */
[----:B------:R-:W0:Y:S01]  /*0670*/  LDC R2, c[0x0][0x3b8] ;  /* 0x0000ee00ff027b82 */ /* 0x000e220000000800 */
[----:B------:R-:W-:Y:S01]  /*0680*/  IMAD.MOV.U32 R3, RZ, RZ, -0x33030260 ;  /* 0xccfcfda0ff037424 */ /* 0x000fe200078e00ff */
[----:B------:R-:W-:-:S07]  /*0690*/  MOV R8, 0x6b0 ;  /* 0x000006b000087802 */ /* 0x000fce0000000f00 */
[----:B0-----:R-:W-:Y:S05]  /*06a0*/  CALL.REL.NOINC `($__internal_0_$__cuda_sm3x_div_rn_noftz_f32_slowpath) ;  /* 0x0000000800b07944 */ /* 0x001fea0003c00000 */
[----:B------:R-:W-:-:S07]  /*06b0*/  IMAD.MOV.U32 R2, RZ, RZ, R10 ;  /* 0x000000ffff027224 */ /* 0x000fce00078e000a */
.L_x_5:
[----:B------:R-:W0:Y:S01]  /*06c0*/  LDC R8, c[0x0][0x3bc] ;  /* 0x0000ef00ff087b82 */ /* 0x000e220000000800 */
[----:B------:R-:W1:Y:S02]  /*06d0*/  LDCU.64 UR4, c[0x0][0x3b0] ;  /* 0x00007600ff0477ac */ /* 0x000e640008000a00 */
[----:B-1----:R-:W-:-:S04]  /*06e0*/  FADD R3, R2, UR5 ;  /* 0x0000000502037e21 */ /* 0x002fc80008000000 */
[----:B------:R-:W-:Y:S01]  /*06f0*/  FMUL R3, R3, UR4 ;  /* 0x0000000403037c20 */ /* 0x000fe20008400000 */
[----:B0-----:R-:W-:Y:S01]  /*0700*/  FADD R2, -R8, +INF ;  /* 0x7f80000008027421 */ /* 0x001fe20000000100 */
[----:B------:R-:W-:Y:S06]  /*0710*/  BRA.U !UP0, `(.L_x_6) ;  /* 0x00000005088c7547 */ /* 0x000fec000b800000 */
[----:B------:R-:W0:Y:S02]  /*0720*/  LDCU UR5, c[0x0][0x384] ;  /* 0x00007080ff0577ac */ /* 0x000e240008000800 */
[----:B0-----:R-:W-:Y:S02]  /*0730*/  UISETP.GE.U32.AND UP0, UPT, UR5, 0x4, UPT ;  /* 0x000000040500788c */ /* 0x001fe4000bf06070 */
[----:B------:R-:W-:-:S07]  /*0740*/  ULOP3.LUT UR4, UR5, 0x3, URZ, 0xc0, !UPT ;  /* 0x0000000305047892 */ /* 0x000fce000f8ec0ff */
[----:B------:R-:W-:Y:S05]  /*0750*/  BRA.U !UP0, `(.L_x_7) ;  /* 0x0000000508407547 */ /* 0x000fea000b800000 */
[----:B------:R-:W-:Y:S01]  /*0760*/  ULOP3.LUT UR5, UR5, 0x7ffffffc, URZ, 0xc0, !UPT ;  /* 0x7ffffffc05057892 */ /* 0x000fe2000f8ec0ff */
[----:B------:R-:W-:-:S03]  /*0770*/  FSETP.GT.AND P0, PT, R3, -1.0792999693032701708e-16, PT ;  /* 0xa4f8dea00300780b */ /* 0x000fc60003f04000 */
[----:B------:R-:W-:Y:S01]  /*0780*/  UIADD3 UR5, UPT, UPT, -UR5, URZ, URZ ;  /* 0x000000ff05057290 */ /* 0x000fe2000fffe1ff */
[----:B------:R-:W-:-:S03]  /*0790*/  FSEL R9, R2, R3, P0 ;  /* 0x0000000302097208 */ /* 0x000fc60000000000 */
[----:B------:R-:W-:-:S09]  /*07a0*/  UISETP.GE.AND UP0, UPT, UR5, URZ, UPT ;  /* 0x000000ff0500728c */ /* 0x000fd2000bf06270 */
[----:B------:R-:W-:Y:S05]  /*07b0*/  BRA.U UP0, `(.L_x_8) ;  /* 0x0000000100fc7547 */ /* 0x000fea000b800000 */
[----:B------:R-:W-:Y:S02]  /*07c0*/  UIADD3 UR6, UPT, UPT, -UR5, URZ, URZ ;  /* 0x000000ff05067290 */ /* 0x000fe4000fffe1ff */
[----:B------:R-:W-:Y:S02]  /*07d0*/  UPLOP3.LUT UP0, UPT, UPT, UPT, UPT, 0x80, 0x8 ;  /* 0x000000000008789c */ /* 0x000fe40003f0f070 */
[----:B------:R-:W-:-:S09]  /*07e0*/  UISETP.GT.AND UP1, UPT, UR6, 0xc, UPT ;  /* 0x0000000c0600788c */ /* 0x000fd2000bf24270 */
[----:B------:R-:W-:Y:S05]  /*07f0*/  BRA.U !UP1, `(.L_x_9) ;  /* 0x0000000109907547 */ /* 0x000fea000b800000 */
[----:B------:R-:W-:-:S11]  /*0800*/  UPLOP3.LUT UP0, UPT, UPT, UPT, UPT, 0x40, 0x4 ;  /* 0x000000000004789c */ /* 0x000fd60003f0e870 */
.L_x_10:
[----:B------:R-:W-:Y:S01]  /*0810*/  FSETP.NEU.AND P0, PT, R0, R5, PT ;  /* 0x000000050000720b */ /* 0x000fe20003f0d000 */
[----:B------:R-:W-:-:S03]  /*0820*/  UIADD3 UR5, UPT, UPT, UR5, 0x10, URZ ;  /* 0x0000001005057890 */ /* 0x000fc6000fffe0ff */
[----:B------:R-:W-:Y:S01]  /*0830*/  FSEL R0, R9, R0, !P0 ;  /* 0x0000000009007208 */ /* 0x000fe20004000000 */
[----:B------:R-:W-:-:S03]  /*0840*/  UISETP.GE.AND UP1, UPT, UR5, -0xc, UPT ;  /* 0xfffffff40500788c */ /* 0x000fc6000bf26270 */
[----:B------:R-:W-:-:S04]  /*0850*/  FSETP.NEU.AND P0, PT, R0, R5, PT ;  /* 0x000000050000720b */ /* 0x000fc80003f0d000 */
[----:B------:R-:W-:-:S04]  /*0860*/  FSEL R0, R9, R0, !P0 ;  /* 0x0000000009007208 */ /* 0x000fc80004000000 */
        /* <DEDUP_REMOVED lines=27> */
[----:B------:R-:W-:Y:S01]  /*0a20*/  FSEL R0, R9, R0, !P0 ;  /* 0x0000000009007208 */ /* 0x000fe20004000000 */
[----:B------:R-:W-:Y:S08]  /*0a30*/  BRA.U !UP1, `(.L_x_10) ;  /* 0xfffffffd09747547 */ /* 0x000ff0000b83ffff */
.L_x_9:
[----:B------:R-:W-:-:S04]  /*0a40*/  UIADD3 UR6, UPT, UPT, -UR5, URZ, URZ ;  /* 0x000000ff05067290 */ /* 0x000fc8000fffe1ff */
[----:B------:R-:W-:-:S09]  /*0a50*/  UISETP.GT.AND UP1, UPT, UR6, 0x4, UPT ;  /* 0x000000040600788c */ /* 0x000fd2000bf24270 */
[----:B------:R-:W-:Y:S05]  /*0a60*/  BRA.U !UP1, `(.L_x_11) ;  /* 0x0000000109487547 */ /* 0x000fea000b800000 */
[----:B------:R-:W-:Y:S01]  /*0a70*/  FSETP.NEU.AND P0, PT, R0, R5, PT ;  /* 0x000000050000720b */ /* 0x000fe20003f0d000 */
[----:B------:R-:W-:Y:S02]  /*0a80*/  UIADD3 UR5, UPT, UPT, UR5, 0x8, URZ ;  /* 0x0000000805057890 */ /* 0x000fe4000fffe0ff */
[----:B------:R-:W-:Y:S01]  /*0a90*/  UPLOP3.LUT UP0, UPT, UPT, UPT, UPT, 0x40, 0x4 ;  /* 0x000000000004789c */ /* 0x000fe20003f0e870 */
        /* <DEDUP_REMOVED lines=14> */
[----:B------:R-:W-:-:S09]  /*0b80*/  FSEL R0, R9, R0, !P0 ;  /* 0x0000000009007208 */ /* 0x000fd20004000000 */
.L_x_11:
[----:B------:R-:W-:-:S09]  /*0b90*/  UISETP.NE.OR UP0, UPT, UR5, URZ, UP0 ;  /* 0x000000ff0500728c */ /* 0x000fd20008705670 */
[----:B------:R-:W-:Y:S05]  /*0ba0*/  BRA.U !UP0, `(.L_x_7) ;  /* 0x00000001082c7547 */ /* 0x000fea000b800000 */
.L_x_8:
[----:B------:R-:W-:Y:S01]  /*0bb0*/  FSETP.NEU.AND P0, PT, R0, R5, PT ;  /* 0x000000050000720b */ /* 0x000fe20003f0d000 */
[----:B------:R-:W-:-:S03]  /*0bc0*/  UIADD3 UR5, UPT, UPT, UR5, 0x4, URZ ;  /* 0x0000000405057890 */ /* 0x000fc6000fffe0ff */
[----:B------:R-:W-:Y:S01]  /*0bd0*/  FSEL R0, R9, R0, !P0 ;  /* 0x0000000009007208 */ /* 0x000fe20004000000 */
[----:B------:R-:W-:-:S03]  /*0be0*/  UISETP.NE.AND UP0, UPT, UR5, URZ, UPT ;  /* 0x000000ff0500728c */ /* 0x000fc6000bf05270 */
[----:B------:R-:W-:-:S04]  /*0bf0*/  FSETP.NEU.AND P0, PT, R0, R5, PT ;  /* 0x000000050000720b */ /* 0x000fc80003f0d000 */
[----:B------:R-:W-:-:S04]  /*0c00*/  FSEL R0, R9, R0, !P0 ;  /* 0x0000000009007208 */ /* 0x000fc80004000000 */
[----:B------:R-:W-:-:S04]  /*0c10*/  FSETP.NEU.AND P0, PT, R0, R5, PT ;  /* 0x000000050000720b */ /* 0x000fc80003f0d000 */
[----:B------:R-:W-:-:S04]  /*0c20*/  FSEL R0, R9, R0, !P0 ;  /* 0x0000000009007208 */ /* 0x000fc80004000000 */
[----:B------:R-:W-:-:S04]  /*0c30*/  FSETP.NEU.AND P0, PT, R0, R5, PT ;  /* 0x000000050000720b */ /* 0x000fc80003f0d000 */
[----:B------:R-:W-:Y:S01]  /*0c40*/  FSEL R0, R9, R0, !P0 ;  /* 0x0000000009007208 */ /* 0x000fe20004000000 */
[----:B------:R-:W-:Y:S08]  /*0c50*/  BRA.U UP0, `(.L_x_8) ;  /* 0xfffffffd00d47547 */ /* 0x000ff0000b83ffff */
.L_x_7:
[----:B------:R-:W-:-:S09]  /*0c60*/  UISETP.NE.AND UP0, UPT, UR4, URZ, UPT ;  /* 0x000000ff0400728c */ /* 0x000fd2000bf05270 */
[----:B------:R-:W-:Y:S05]  /*0c70*/  BRA.U !UP0, `(.L_x_0) ;  /* 0x0000000508147547 */ /* 0x000fea000b800000 */
[----:B------:R-:W-:Y:S01]  /*0c80*/  UIADD3 UR4, UPT, UPT, -UR4, 0x1, URZ ;  /* 0x0000000104047890 */ /* 0x000fe2000fffe1ff */
[----:B------:R-:W-:Y:S02]  /*0c90*/  FSETP.GT.AND P0, PT, R3, -1.0792999693032701708e-16, PT ;  /* 0xa4f8dea00300780b */ /* 0x000fe40003f04000 */
[----:B------:R-:W-:Y:S01]  /*0ca0*/  FSETP.NEU.AND P1, PT, R0, R5, PT ;  /* 0x000000050000720b */ /* 0x000fe20003f2d000 */
[----:B------:R-:W-:Y:S01]  /*0cb0*/  UISETP.NE.AND UP0, UPT, UR4, URZ, UPT ;  /* 0x000000ff0400728c */ /* 0x000fe2000bf05270 */
[----:B------:R-:W-:-:S04]  /*0cc0*/  FSEL R3, R2, R3, P0 ;  /* 0x0000000302037208 */ /* 0x000fc80000000000 */
[----:B------:R-:W-:-:S04]  /*0cd0*/  FSEL R0, R3, R0, !P1 ;  /* 0x0000000003007208 */ /* 0x000fc80004800000 */
[----:B------:R-:W-:Y:S05]  /*0ce0*/  BRA.U !UP0, `(.L_x_0) ;  /* 0x0000000108f87547 */ /* 0x000fea000b800000 */
.L_x_12:
[----:B------:R-:W-:Y:S01]  /*0cf0*/  UIADD3 UR4, UPT, UPT, UR4, 0x1, URZ ;  /* 0x0000000104047890 */ /* 0x000fe2000fffe0ff */
[----:B------:R-:W-:-:S03]  /*0d00*/  FSETP.NEU.AND P0, PT, R0, R5, PT ;  /* 0x000000050000720b */ /* 0x000fc60003f0d000 */
[----:B------:R-:W-:Y:S01]  /*0d10*/  UISETP.NE.AND UP0, UPT, UR4, URZ, UPT ;  /* 0x000000ff0400728c */ /* 0x000fe2000bf05270 */
[----:B------:R-:W-:-:S08]  /*0d20*/  FSEL R0, R3, R0, !P0 ;  /* 0x0000000003007208 */ /* 0x000fd00004000000 */
[----:B------:R-:W-:Y:S05]  /*0d30*/  BRA.U UP0, `(.L_x_12) ;  /* 0xfffffffd00ec7547 */ /* 0x000fea000b83ffff */
[----:B------:R-:W-:Y:S05]  /*0d40*/  BRA `(.L_x_0) ;  /* 0x0000000000e07947 */ /* 0x000fea0003800000 */
.L_x_6:
[----:B------:R-:W0:Y:S01]  /*0d50*/  LDC R3, c[0x0][0x39c] ;  /* 0x0000e700ff037b82 */ /* 0x000e220000000800 */
[----:B------:R-:W1:Y:S02]  /*0d60*/  LDCU UR4, c[0x0][0x384] ;  /* 0x00007080ff0477ac */ /* 0x000e640008000800 */
[----:B-1----:R-:W-:Y:S02]  /*0d70*/  UISETP.GE.U32.AND UP0, UPT, UR4, 0x4, UPT ;  /* 0x000000040400788c */ /* 0x002fe4000bf06070 */
[----:B------:R-:W-:Y:S01]  /*0d80*/  ULOP3.LUT UR5, UR4, 0x3, URZ, 0xc0, !UPT ;  /* 0x0000000304057892 */ /* 0x000fe2000f8ec0ff */
[----:B0-----:R-:W-:-:S04]  /*0d90*/  FADD R3, R3, -1.706499970078921221e-19 ;  /* 0xa04977cc03037421 */ /* 0x001fc80000000000 */
[----:B------:R-:W-:-:S04]  /*0da0*/  FADD R3, -R3, -1.61080002768389717288e+34 ;  /* 0xf8468be303037421 */ /* 0x000fc80000000100 */
[----:B------:R-:W-:-:S04]  /*0db0*/  FMUL R3, R3, 4 ;  /* 0x4080000003037820 */ /* 0x000fc80000400000 */
[----:B------:R-:W-:-:S04]  /*0dc0*/  FMUL R3, R3, 1 ;  /* 0x3f80000003037820 */ /* 0x000fc80000400000 */
[----:B------:R-:W-:-:S04]  /*0dd0*/  FMUL R3, R3, 1 ;  /* 0x3f80000003037820 */ /* 0x000fc80000400000 */
[----:B------:R-:W-:-:S04]  /*0de0*/  FMUL R3, R3, 1 ;  /* 0x3f80000003037820 */ /* 0x000fc80000400000 */
[----:B------:R-:W-:Y:S01]  /*0df0*/  FADD R8, -R3, 1.26380003230187364043e+36 ;  /* 0x7b73662703087421 */ /* 0x000fe20000000100 */
[----:B------:R-:W-:Y:S06]  /*0e00*/  BRA.U !UP0, `(.L_x_13) ;  /* 0x0000000108807547 */ /* 0x000fec000b800000 */
[----:B------:R-:W-:-:S04]  /*0e10*/  ULOP3.LUT UR4, UR4, 0x7ffffffc, URZ, 0xc0, !UPT ;  /* 0x7ffffffc04047892 */ /* 0x000fc8000f8ec0ff */
[----:B------:R-:W-:-:S12]  /*0e20*/  UIADD3 UR4, UPT, UPT, -UR4, URZ, URZ ;  /* 0x000000ff04047290 */ /* 0x000fd8000fffe1ff */
.L_x_17:
[----:B------:R-:W-:Y:S01]  /*0e30*/  FSETP.NEU.AND P0, PT, R0, R5, PT ;  /* 0x000000050000720b */ /* 0x000fe20003f0d000 */
[----:B------:R-:W-:-:S04]  /*0e40*/  UIADD3 UR4, UPT, UPT, UR4, 0x4, URZ ;  /* 0x0000000404047890 */ /* 0x000fc8000fffe0ff */
[----:B------:R-:W-:-:S08]  /*0e50*/  UISETP.NE.AND UP0, UPT, UR4, URZ, UPT ;  /* 0x000000ff0400728c */ /* 0x000fd0000bf05270 */
[----:B------:R-:W-:Y:S05]  /*0e60*/  @P0 BRA `(.L_x_14) ;  /* 0x0000000000300947 */ /* 0x000fea0003800000 */
[----:B------:R-:W-:-:S05]  /*0e70*/  FADD R3, R0, R9 ;  /* 0x0000000900037221 */ /* 0x000fca0000000000 */
[----:B------:R-:W-:-:S04]  /*0e80*/  FSETP.GT.AND P0, PT, R3, R8, PT ;  /* 0x000000080300720b */ /* 0x000fc80003f04000 */
[----:B------:R-:W-:-:S04]  /*0e90*/  FSEL R3, R4, R3, P0 ;  /* 0x0000000304037208 */ /* 0x000fc80000000000 */
[----:B------:R-:W-:-:S04]  /*0ea0*/  FSETP.GT.AND P0, PT, R3, -1.0792999693032701708e-16, PT ;  /* 0xa4f8dea00300780b */ /* 0x000fc80003f04000 */
[----:B------:R-:W-:-:S04]  /*0eb0*/  FSEL R0, R2, R3, P0 ;  /* 0x0000000302007208 */ /* 0x000fc80000000000 */
[----:B------:R-:W-:-:S13]  /*0ec0*/  FSETP.NEU.AND P0, PT, R0, R5, PT ;  /* 0x000000050000720b */ /* 0x000fda0003f0d000 */
[----:B------:R-:W-:Y:S05]  /*0ed0*/  @P0 BRA `(.L_x_15) ;  /* 0x0000000000300947 */ /* 0x000fea0003800000 */
[----:B------:R-:W-:-:S05]  /*0ee0*/  FADD R3, R0, R9 ;  /* 0x0000000900037221 */ /* 0x000fca0000000000 */
[----:B------:R-:W-:-:S04]  /*0ef0*/  FSETP.GT.AND P0, PT, R3, R8, PT ;  /* 0x000000080300720b */ /* 0x000fc80003f04000 */
[----:B------:R-:W-:-:S04]  /*0f00*/  FSEL R3, R4, R3, P0 ;  /* 0x0000000304037208 */ /* 0x000fc80000000000 */
[----:B------:R-:W-:-:S04]  /*0f10*/  FSETP.GT.AND P0, PT, R3, -1.0792999693032701708e-16, PT ;  /* 0xa4f8dea00300780b */ /* 0x000fc80003f04000 */
[----:B------:R-:W-:-:S09]  /*0f20*/  FSEL R0, R2, R3, P0 ;  /* 0x0000000302007208 */ /* 0x000fd20000000000 */
.L_x_14:
[----:B------:R-:W-:-:S13]  /*0f30*/  FSETP.NEU.AND P0, PT, R0, R5, PT ;  /* 0x000000050000720b */ /* 0x000fda0003f0d000 */
[----:B------:R-:W-:Y:S05]  /*0f40*/  @P0 BRA `(.L_x_16) ;  /* 0x00000000002c0947 */ /* 0x000fea0003800000 */
[----:B------:R-:W-:-:S05]  /*0f50*/  FADD R3, R0, R9 ;  /* 0x0000000900037221 */ /* 0x000fca0000000000 */
[----:B------:R-:W-:-:S04]  /*0f60*/  FSETP.GT.AND P0, PT, R3, R8, PT ;  /* 0x000000080300720b */ /* 0x000fc80003f04000 */
[----:B------:R-:W-:-:S04]  /*0f70*/  FSEL R3, R4, R3, P0 ;  /* 0x0000000304037208 */ /* 0x000fc80000000000 */
[----:B------:R-:W-:-:S04]  /*0f80*/  FSETP.GT.AND P0, PT, R3, -1.0792999693032701708e-16, PT ;  /* 0xa4f8dea00300780b */ /* 0x000fc80003f04000 */
[----:B------:R-:W-:-:S09]  /*0f90*/  FSEL R0, R2, R3, P0 ;  /* 0x0000000302007208 */ /* 0x000fd20000000000 */
.L_x_15:
[----:B------:R-:W-:-:S13]  /*0fa0*/  FSETP.NEU.AND P0, PT, R0, R5, PT ;  /* 0x000000050000720b */ /* 0x000fda0003f0d000 */
[----:B------:R-:W-:-:S05]  /*0fb0*/  @!P0 FADD R3, R0, R9 ;  /* 0x0000000900038221 */ /* 0x000fca0000000000 */
[----:B------:R-:W-:-:S04]  /*0fc0*/  @!P0 FSETP.GT.AND P1, PT, R3, R8, PT ;  /* 0x000000080300820b */ /* 0x000fc80003f24000 */
[----:B------:R-:W-:-:S04]  /*0fd0*/  @!P0 FSEL R3, R4, R3, P1 ;  /* 0x0000000304038208 */ /* 0x000fc80000800000 */
[----:B------:R-:W-:-:S04]  /*0fe0*/  @!P0 FSETP.GT.AND P1, PT, R3, -1.0792999693032701708e-16, PT ;  /* 0xa4f8dea00300880b */ /* 0x000fc80003f24000 */
[----:B------:R-:W-:-:S09]  /*0ff0*/  @!P0 FSEL R0, R2, R3, P1 ;  /* 0x0000000302008208 */ /* 0x000fd20000800000 */
.L_x_16:
[----:B------:R-:W-:Y:S05]  /*1000*/  BRA.U UP0, `(.L_x_17) ;  /* 0xfffffffd00887547 */ /* 0x000fea000b83ffff */
.L_x_13:
[----:B------:R-:W-:-:S09]  /*1010*/  UISETP.NE.AND UP0, UPT, UR5, URZ, UPT ;  /* 0x000000ff0500728c */ /* 0x000fd2000bf05270 */
[----:B------:R-:W-:Y:S05]  /*1020*/  BRA.U !UP0, `(.L_x_0) ;  /* 0x0000000108287547 */ /* 0x000fea000b800000 */
[----:B------:R-:W-:-:S12]  /*1030*/  UIADD3 UR4, UPT, UPT, -UR5, URZ, URZ ;  /* 0x000000ff05047290 */ /* 0x000fd8000fffe1ff */
.L_x_18:
[----:B------:R-:W-:Y:S01]  /*1040*/  FSETP.NEU.AND P0, PT, R0, R5, PT ;  /* 0x000000050000720b */ /* 0x000fe20003f0d000 */
[----:B------:R-:W-:-:S04]  /*1050*/  UIADD3 UR4, UPT, UPT, UR4, 0x1, URZ ;  /* 0x0000000104047890 */ /* 0x000fc8000fffe0ff */
[----:B------:R-:W-:-:S08]  /*1060*/  UISETP.NE.AND UP0, UPT, UR4, URZ, UPT ;  /* 0x000000ff0400728c */ /* 0x000fd0000bf05270 */
[----:B------:R-:W-:-:S05]  /*1070*/  @!P0 FADD R3, R0, R9 ;  /* 0x0000000900038221 */ /* 0x000fca0000000000 */
[----:B------:R-:W-:-:S04]  /*1080*/  @!P0 FSETP.GT.AND P1, PT, R3, R8, PT ;  /* 0x000000080300820b */ /* 0x000fc80003f24000 */
[----:B------:R-:W-:-:S04]  /*1090*/  @!P0 FSEL R3, R4, R3, P1 ;  /* 0x0000000304038208 */ /* 0x000fc80000800000 */
[----:B------:R-:W-:-:S04]  /*10a0*/  @!P0 FSETP.GT.AND P1, PT, R3, -1.0792999693032701708e-16, PT ;  /* 0xa4f8dea00300880b */ /* 0x000fc80003f24000 */
[----:B------:R-:W-:Y:S01]  /*10b0*/  @!P0 FSEL R0, R2, R3, P1 ;  /* 0x0000000302008208 */ /* 0x000fe20000800000 */
[----:B------:R-:W-:Y:S08]  /*10c0*/  BRA.U UP0, `(.L_x_18) ;  /* 0xfffffffd00dc7547 */ /* 0x000ff0000b83ffff */
.L_x_0:
[----:B------:R-:W0:Y:S01]  /*10d0*/  F2F.F64.F32 R2, R0 ;  /* 0x0000000000027310 */ /* 0x000e220000201800 */
[----:B------:R-:W-:Y:S01]  /*10e0*/  MOV R8, 0x0 ;  /* 0x0000000000087802 */ /* 0x000fe20000000f00 */
[----:B------:R-:W1:Y:S05]  /*10f0*/  LDCU.64 UR4, c[0x4][0x8] ;  /* 0x01000100ff0477ac */ /* 0x000e6a0008000a00 */
[----:B------:R-:W2:Y:S01]  /*1100*/  LDC.64 R8, c[0x4][R8] ;  /* 0x0100000008087b82 */ /* 0x000ea20000000a00 */
[----:B0-----:R0:W-:Y:S01]  /*1110*/  STL.64 [R1], R2 ;  /* 0x0000000201007387 */ /* 0x0011e20000100a00 */
[----:B-1----:R-:W-:Y:S02]  /*1120*/  IMAD.U32 R4, RZ, RZ, UR4 ;  /* 0x00000004ff047e24 */ /* 0x002fe4000f8e00ff */
[----:B------:R-:W-:-:S07]  /*1130*/  IMAD.U32 R5, RZ, RZ, UR5 ;  /* 0x00000005ff057e24 */ /* 0x000fce000f8e00ff */
[----:B------:R-:W-:-:S07]  /*1140*/  LEPC R20, `(.L_x_19) ;  /* 0x000000001014794e */ /* 0x000fce0000000000 */
[----:B0-2---:R-:W-:Y:S05]  /*1150*/  CALL.ABS.NOINC R8 ;  /* 0x0000000008007343 */ /* 0x005fea0003c00000 */
.L_x_19:
[----:B------:R-:W-:Y:S05]  /*1160*/  EXIT ;  /* 0x000000000000794d */ /* 0x000fea0003800000 */
        .weak           $__internal_0_$__cuda_sm3x_div_rn_noftz_f32_slowpath
        .type           $__internal_0_$__cuda_sm3x_div_rn_noftz_f32_slowpath,@function
        .size           $__internal_0_$__cuda_sm3x_div_rn_noftz_f32_slowpath,(.L_x_29 - $__internal_0_$__cuda_sm3x_div_rn_noftz_f32_slowpath)
$__internal_0_$__cuda_sm3x_div_rn_noftz_f32_slowpath:
[----:B------:R-:W-:Y:S02]  /*1170*/  SHF.R.U32.HI R11, RZ, 0x17, R3 ;  /* 0x00000017ff0b7819 */ /* 0x000fe40000011603 */
[----:B------:R-:W-:Y:S02]  /*1180*/  SHF.R.U32.HI R10, RZ, 0x17, R2 ;  /* 0x00000017ff0a7819 */ /* 0x000fe40000011602 */
[----:B------:R-:W-:Y:S02]  /*1190*/  LOP3.LUT R11, R11, 0xff, RZ, 0xc0, !PT ;  /* 0x000000ff0b0b7812 */ /* 0x000fe400078ec0ff */
[----:B------:R-:W-:-:S03]  /*11a0*/  LOP3.LUT R14, R10, 0xff, RZ, 0xc0, !PT ;  /* 0x000000ff0a0e7812 */ /* 0x000fc600078ec0ff */
[----:B------:R-:W-:Y:S02]  /*11b0*/  VIADD R13, R11, 0xffffffff ;  /* 0xffffffff0b0d7836 */ /* 0x000fe40000000000 */
[----:B------:R-:W-:-:S03]  /*11c0*/  VIADD R12, R14, 0xffffffff ;  /* 0xffffffff0e0c7836 */ /* 0x000fc60000000000 */
[----:B------:R-:W-:-:S04]  /*11d0*/  ISETP.GT.U32.AND P0, PT, R13, 0xfd, PT ;  /* 0x000000fd0d00780c */ /* 0x000fc80003f04070 */
[----:B------:R-:W-:-:S13]  /*11e0*/  ISETP.GT.U32.OR P0, PT, R12, 0xfd, P0 ;  /* 0x000000fd0c00780c */ /* 0x000fda0000704470 */
[----:B------:R-:W-:Y:S01]  /*11f0*/  @!P0 IMAD.MOV.U32 R10, RZ, RZ, RZ ;  /* 0x000000ffff0a8224 */ /* 0x000fe200078e00ff */
[----:B------:R-:W-:Y:S06]  /*1200*/  @!P0 BRA `(.L_x_20) ;  /* 0x00000000005c8947 */ /* 0x000fec0003800000 */
[----:B------:R-:W-:Y:S02]  /*1210*/  FSETP.GTU.FTZ.AND P0, PT, |R2|, +INF , PT ;  /* 0x7f8000000200780b */ /* 0x000fe40003f1c200 */
[----:B------:R-:W-:-:S04]  /*1220*/  FSETP.GTU.FTZ.AND P1, PT, |R3|, +INF , PT ;  /* 0x7f8000000300780b */ /* 0x000fc80003f3c200 */
[----:B------:R-:W-:-:S13]  /*1230*/  PLOP3.LUT P0, PT, P0, P1, PT, 0xf8, 0x8f ;  /* 0x00000000008f781c */ /* 0x000fda0000703f70 */
[----:B------:R-:W-:Y:S05]  /*1240*/  @P0 BRA `(.L_x_21) ;  /* 0x0000000400440947 */ /* 0x000fea0003800000 */
[----:B------:R-:W-:-:S13]  /*1250*/  LOP3.LUT P0, RZ, R3, 0x7fffffff, R2, 0xc8, !PT ;  /* 0x7fffffff03ff7812 */ /* 0x000fda000780c802 */
[----:B------:R-:W-:Y:S05]  /*1260*/  @!P0 BRA `(.L_x_22) ;  /* 0x0000000400348947 */ /* 0x000fea0003800000 */
[C---:B------:R-:W-:Y:S02]  /*1270*/  FSETP.NEU.FTZ.AND P2, PT, |R2|.reuse, +INF , PT ;  /* 0x7f8000000200780b */ /* 0x040fe40003f5d200 */
[----:B------:R-:W-:Y:S02]  /*1280*/  FSETP.NEU.FTZ.AND P1, PT, |R3|, +INF , PT ;  /* 0x7f8000000300780b */ /* 0x000fe40003f3d200 */
[----:B------:R-:W-:-:S11]  /*1290*/  FSETP.NEU.FTZ.AND P0, PT, |R2|, +INF , PT ;  /* 0x7f8000000200780b */ /* 0x000fd60003f1d200 */
[----:B------:R-:W-:Y:S05]  /*12a0*/  @!P1 BRA !P2, `(.L_x_22) ;  /* 0x0000000400249947 */ /* 0x000fea0005000000 */
[----:B------:R-:W-:-:S04]  /*12b0*/  LOP3.LUT P2, RZ, R2, 0x7fffffff, RZ, 0xc0, !PT ;  /* 0x7fffffff02ff7812 */ /* 0x000fc8000784c0ff */
[----:B------:R-:W-:-:S13]  /*12c0*/  PLOP3.LUT P1, PT, P1, P2, PT, 0x2f, 0xf2 ;  /* 0x0000000000f2781c */ /* 0x000fda0000f24577 */
[----:B------:R-:W-:Y:S05]  /*12d0*/  @P1 BRA `(.L_x_23) ;  /* 0x0000000400101947 */ /* 0x000fea0003800000 */
[----:B------:R-:W-:-:S04]  /*12e0*/  LOP3.LUT P1, RZ, R3, 0x7fffffff, RZ, 0xc0, !PT ;  /* 0x7fffffff03ff7812 */ /* 0x000fc8000782c0ff */
[----:B------:R-:W-:-:S13]  /*12f0*/  PLOP3.LUT P0, PT, P0, P1, PT, 0x2f, 0xf2 ;  /* 0x0000000000f2781c */ /* 0x000fda0000702577 */
[----:B------:R-:W-:Y:S05]  /*1300*/  @P0 BRA `(.L_x_24) ;  /* 0x0000000000f80947 */ /* 0x000fea0003800000 */
[----:B------:R-:W-:Y:S02]  /*1310*/  ISETP.GE.AND P0, PT, R12, RZ, PT ;  /* 0x000000ff0c00720c */ /* 0x000fe40003f06270 */
[----:B------:R-:W-:-:S11]  /*1320*/  ISETP.GE.AND P1, PT, R13, RZ, PT ;  /* 0x000000ff0d00720c */ /* 0x000fd60003f26270 */
[----:B------:R-:W-:Y:S02]  /*1330*/  @P0 IMAD.MOV.U32 R10, RZ, RZ, RZ ;  /* 0x000000ffff0a0224 */ /* 0x000fe400078e00ff */
[----:B------:R-:W-:Y:S01]  /*1340*/  @!P0 FFMA R2, R2, 1.84467440737095516160e+19, RZ ;  /* 0x5f80000002028823 */ /* 0x000fe200000000ff */
[----:B------:R-:W-:Y:S02]  /*1350*/  @!P0 IMAD.MOV.U32 R10, RZ, RZ, -0x40 ;  /* 0xffffffc0ff0a8424 */ /* 0x000fe400078e00ff */
[----:B------:R-:W-:Y:S02]  /*1360*/  @!P1 FFMA R3, R3, 1.84467440737095516160e+19, RZ ;  /* 0x5f80000003039823 */ /* 0x000fe400000000ff */
[----:B------:R-:W-:-:S07]  /*1370*/  @!P1 VIADD R10, R10, 0x40 ;  /* 0x000000400a0a9836 */ /* 0x000fce0000000000 */
.L_x_20:
[----:B------:R-:W-:-:S05]  /*1380*/  LEA R12, R11, 0xc0800000, 0x17 ;  /* 0xc08000000b0c7811 */ /* 0x000fca00078eb8ff */
[----:B------:R-:W-:Y:S02]  /*1390*/  IMAD.IADD R12, R3, 0x1, -R12 ;  /* 0x00000001030c7824 */ /* 0x000fe400078e0a0c */
[----:B------:R-:W-:Y:S02]  /*13a0*/  VIADD R3, R14, 0xffffff81 ;  /* 0xffffff810e037836 */ /* 0x000fe40000000000 */
[----:B------:R-:W0:Y:S01]  /*13b0*/  MUFU.RCP R13, R12 ;  /* 0x0000000c000d7308 */ /* 0x000e220000001000 */
[----:B------:R-:W-:Y:S01]  /*13c0*/  FADD.FTZ R15, -R12, -RZ ;  /* 0x800000ff0c0f7221 */ /* 0x000fe20000010100 */
[C---:B------:R-:W-:Y:S01]  /*13d0*/  IMAD R2, R3.reuse, -0x800000, R2 ;  /* 0xff80000003027824 */ /* 0x040fe200078e0202 */
[----:B------:R-:W-:-:S05]  /*13e0*/  IADD3 R11, PT, PT, R3, 0x7f, -R11 ;  /* 0x0000007f030b7810 */ /* 0x000fca0007ffe80b */
[----:B------:R-:W-:Y:S02]  /*13f0*/  IMAD.IADD R11, R11, 0x1, R10 ;  /* 0x000000010b0b7824 */ /* 0x000fe400078e020a */
[----:B0-----:R-:W-:-:S04]  /*1400*/  FFMA R14, R13, R15, 1 ;  /* 0x3f8000000d0e7423 */ /* 0x001fc8000000000f */
[----:B------:R-:W-:-:S04]  /*1410*/  FFMA R16, R13, R14, R13 ;  /* 0x0000000e0d107223 */ /* 0x000fc8000000000d */
[----:B------:R-:W-:-:S04]  /*1420*/  FFMA R13, R2, R16, RZ ;  /* 0x00000010020d7223 */ /* 0x000fc800000000ff */
[----:B------:R-:W-:-:S04]  /*1430*/  FFMA R14, R15, R13, R2 ;  /* 0x0000000d0f0e7223 */ /* 0x000fc80000000002 */
[----:B------:R-:W-:-:S04]  /*1440*/  FFMA R13, R16, R14, R13 ;  /* 0x0000000e100d7223 */ /* 0x000fc8000000000d */
[----:B------:R-:W-:-:S04]  /*1450*/  FFMA R14, R15, R13, R2 ;  /* 0x0000000d0f0e7223 */ /* 0x000fc80000000002 */
[----:B------:R-:W-:-:S05]  /*1460*/  FFMA R2, R16, R14, R13 ;  /* 0x0000000e10027223 */ /* 0x000fca000000000d */
[----:B------:R-:W-:-:S04]  /*1470*/  SHF.R.U32.HI R3, RZ, 0x17, R2 ;  /* 0x00000017ff037819 */ /* 0x000fc80000011602 */
[----:B------:R-:W-:-:S05]  /*1480*/  LOP3.LUT R3, R3, 0xff, RZ, 0xc0, !PT ;  /* 0x000000ff03037812 */ /* 0x000fca00078ec0ff */
[----:B------:R-:W-:-:S04]  /*1490*/  IMAD.IADD R15, R3, 0x1, R11 ;  /* 0x00000001030f7824 */ /* 0x000fc800078e020b */
[----:B------:R-:W-:-:S05]  /*14a0*/  VIADD R3, R15, 0xffffffff ;  /* 0xffffffff0f037836 */ /* 0x000fca0000000000 */
[----:B------:R-:W-:-:S13]  /*14b0*/  ISETP.GE.U32.AND P0, PT, R3, 0xfe, PT ;  /* 0x000000fe0300780c */ /* 0x000fda0003f06070 */
[----:B------:R-:W-:Y:S05]  /*14c0*/  @!P0 BRA `(.L_x_25) ;  /* 0x0000000000808947 */ /* 0x000fea0003800000 */
[----:B------:R-:W-:-:S13]  /*14d0*/  ISETP.GT.AND P0, PT, R15, 0xfe, PT ;  /* 0x000000fe0f00780c */ /* 0x000fda0003f04270 */
[----:B------:R-:W-:Y:S05]  /*14e0*/  @P0 BRA `(.L_x_26) ;  /* 0x00000000006c0947 */ /* 0x000fea0003800000 */
[----:B------:R-:W-:-:S13]  /*14f0*/  ISETP.GE.AND P0, PT, R15, 0x1, PT ;  /* 0x000000010f00780c */ /* 0x000fda0003f06270 */
[----:B------:R-:W-:Y:S05]  /*1500*/  @P0 BRA `(.L_x_27) ;  /* 0x0000000000980947 */ /* 0x000fea0003800000 */
[----:B------:R-:W-:Y:S02]  /*1510*/  ISETP.GE.AND P0, PT, R15, -0x18, PT ;  /* 0xffffffe80f00780c */ /* 0x000fe40003f06270 */
[----:B------:R-:W-:-:S11]  /*1520*/  LOP3.LUT R2, R2, 0x80000000, RZ, 0xc0, !PT ;  /* 0x8000000002027812 */ /* 0x000fd600078ec0ff */
[----:B------:R-:W-:Y:S05]  /*1530*/  @!P0 BRA `(.L_x_27) ;  /* 0x00000000008c8947 */ /* 0x000fea0003800000 */
[CCC-:B------:R-:W-:Y:S01]  /*1540*/  FFMA.RZ R3, R16.reuse, R14.reuse, R13.reuse ;  /* 0x0000000e10037223 */ /* 0x1c0fe2000000c00d */
[C---:B------:R-:W-:Y:S02]  /*1550*/  VIADD R12, R15.reuse, 0x20 ;  /* 0x000000200f0c7836 */ /* 0x040fe40000000000 */
[CCC-:B------:R-:W-:Y:S01]  /*1560*/  FFMA.RM R10, R16.reuse, R14.reuse, R13.reuse ;  /* 0x0000000e100a7223 */ /* 0x1c0fe2000000400d */
[----:B------:R-:W-:Y:S02]  /*1570*/  ISETP.NE.AND P2, PT, R15, RZ, PT ;  /* 0x000000ff0f00720c */ /* 0x000fe40003f45270 */
[----:B------:R-:W-:Y:S01]  /*1580*/  LOP3.LUT R11, R3, 0x7fffff, RZ, 0xc0, !PT ;  /* 0x007fffff030b7812 */ /* 0x000fe200078ec0ff */
[----:B------:R-:W-:Y:S01]  /*1590*/  FFMA.RP R3, R16, R14, R13 ;  /* 0x0000000e10037223 */ /* 0x000fe2000000800d */
[----:B------:R-:W-:Y:S01]  /*15a0*/  IMAD.MOV R13, RZ, RZ, -R15 ;  /* 0x000000ffff0d7224 */ /* 0x000fe200078e0a0f */
[----:B------:R-:W-:Y:S02]  /*15b0*/  ISETP.NE.AND P1, PT, R15, RZ, PT ;  /* 0x000000ff0f00720c */ /* 0x000fe40003f25270 */
[----:B------:R-:W-:-:S02]  /*15c0*/  LOP3.LUT R11, R11, 0x800000, RZ, 0xfc, !PT ;  /* 0x008000000b0b7812 */ /* 0x000fc400078efcff */
[----:B------:R-:W-:Y:S02]  /*15d0*/  FSETP.NEU.FTZ.AND P0, PT, R3, R10, PT ;  /* 0x0000000a0300720b */ /* 0x000fe40003f1d000 */
[----:B------:R-:W-:Y:S02]  /*15e0*/  SHF.L.U32 R12, R11, R12, RZ ;  /* 0x0000000c0b0c7219 */ /* 0x000fe400000006ff */
[----:B------:R-:W-:Y:S02]  /*15f0*/  SEL R10, R13, RZ, P2 ;  /* 0x000000ff0d0a7207 */ /* 0x000fe40001000000 */
[----:B------:R-:W-:Y:S02]  /*1600*/  ISETP.NE.AND P1, PT, R12, RZ, P1 ;  /* 0x000000ff0c00720c */ /* 0x000fe40000f25270 */
[----:B------:R-:W-:Y:S02]  /*1610*/  SHF.R.U32.HI R10, RZ, R10, R11 ;  /* 0x0000000aff0a7219 */ /* 0x000fe4000001160b */
[----:B------:R-:W-:-:S02]  /*1620*/  PLOP3.LUT P0, PT, P0, P1, PT, 0xf8, 0x8f ;  /* 0x00000000008f781c */ /* 0x000fc40000703f70 */
[----:B------:R-:W-:Y:S02]  /*1630*/  SHF.R.U32.HI R12, RZ, 0x1, R10 ;  /* 0x00000001ff0c7819 */ /* 0x000fe4000001160a */
[----:B------:R-:W-:-:S04]  /*1640*/  SEL R3, RZ, 0x1, !P0 ;  /* 0x00000001ff037807 */ /* 0x000fc80004000000 */
[----:B------:R-:W-:-:S04]  /*1650*/  LOP3.LUT R3, R3, 0x1, R12, 0xf8, !PT ;  /* 0x0000000103037812 */ /* 0x000fc800078ef80c */
[----:B------:R-:W-:-:S05]  /*1660*/  LOP3.LUT R3, R3, R10, RZ, 0xc0, !PT ;  /* 0x0000000a03037212 */ /* 0x000fca00078ec0ff */
[----:B------:R-:W-:-:S05]  /*1670*/  IMAD.IADD R3, R12, 0x1, R3 ;  /* 0x000000010c037824 */ /* 0x000fca00078e0203 */
[----:B------:R-:W-:Y:S01]  /*1680*/  LOP3.LUT R2, R3, R2, RZ, 0xfc, !PT ;  /* 0x0000000203027212 */ /* 0x000fe200078efcff */
[----:B------:R-:W-:Y:S06]  /*1690*/  BRA `(.L_x_27) ;  /* 0x0000000000347947 */ /* 0x000fec0003800000 */
.L_x_26:
[----:B------:R-:W-:-:S04]  /*16a0*/  LOP3.LUT R2, R2, 0x80000000, RZ, 0xc0, !PT ;  /* 0x8000000002027812 */ /* 0x000fc800078ec0ff */
[----:B------:R-:W-:Y:S01]  /*16b0*/  LOP3.LUT R2, R2, 0x7f800000, RZ, 0xfc, !PT ;  /* 0x7f80000002027812 */ /* 0x000fe200078efcff */
[----:B------:R-:W-:Y:S06]  /*16c0*/  BRA `(.L_x_27) ;  /* 0x0000000000287947 */ /* 0x000fec0003800000 */
.L_x_25:
[----:B------:R-:W-:Y:S01]  /*16d0*/  IMAD R2, R11, 0x800000, R2 ;  /* 0x008000000b027824 */ /* 0x000fe200078e0202 */
[----:B------:R-:W-:Y:S06]  /*16e0*/  BRA `(.L_x_27) ;  /* 0x0000000000207947 */ /* 0x000fec0003800000 */
.L_x_24:
[----:B------:R-:W-:-:S04]  /*16f0*/  LOP3.LUT R2, R3, 0x80000000, R2, 0x48, !PT ;  /* 0x8000000003027812 */ /* 0x000fc800078e4802 */
[----:B------:R-:W-:Y:S01]  /*1700*/  LOP3.LUT R2, R2, 0x7f800000, RZ, 0xfc, !PT ;  /* 0x7f80000002027812 */ /* 0x000fe200078efcff */
[----:B------:R-:W-:Y:S06]  /*1710*/  BRA `(.L_x_27) ;  /* 0x0000000000147947 */ /* 0x000fec0003800000 */
.L_x_23:
[----:B------:R-:W-:Y:S01]  /*1720*/  LOP3.LUT R2, R3, 0x80000000, R2, 0x48, !PT ;  /* 0x8000000003027812 */ /* 0x000fe200078e4802 */
[----:B------:R-:W-:Y:S06]  /*1730*/  BRA `(.L_x_27) ;  /* 0x00000000000c7947 */ /* 0x000fec0003800000 */
.L_x_22:
[----:B------:R-:W0:Y:S01]  /*1740*/  MUFU.RSQ R2, -QNAN ;  /* 0xffc0000000027908 */ /* 0x000e220000001400 */
[----:B------:R-:W-:Y:S05]  /*1750*/  BRA `(.L_x_27) ;  /* 0x0000000000047947 */ /* 0x000fea0003800000 */
.L_x_21:
[----:B------:R-:W-:-:S07]  /*1760*/  FADD.FTZ R2, R2, R3 ;  /* 0x0000000302027221 */ /* 0x000fce0000010000 */
.L_x_27:
[----:B0-----:R-:W-:Y:S02]  /*1770*/  IMAD.MOV.U32 R10, RZ, RZ, R2 ;  /* 0x000000ffff0a7224 */ /* 0x001fe400078e0002 */
[----:B------:R-:W-:Y:S02]  /*1780*/  IMAD.MOV.U32 R2, RZ, RZ, R8 ;  /* 0x000000ffff027224 */ /* 0x000fe400078e0008 */
[----:B------:R-:W-:-:S04]  /*1790*/  IMAD.MOV.U32 R3, RZ, RZ, 0x0 ;  /* 0x00000000ff037424 */ /* 0x000fc800078e00ff */
[----:B------:R-:W-:Y:S05]  /*17a0*/  RET.REL.NODEC R2 `(_Z7computefiifffffffffffff) ;  /* 0xffffffe802147950 */ /* 0x000fea0003c3ffff */
.L_x_28:
[----:B------:R-:W-:-:S00]  /*17b0*/  BRA `(.L_x_28) ;  /* 0xfffffffc00fc7947 */ /* 0x000fc0000383ffff */
[----:B------:R-:W-:-:S00]  /*17c0*/  NOP ;  /* 0x0000000000007918 */ /* 0x000fc00000000000 */
        /* <DEDUP_REMOVED lines=11> */
.L_x_29:


//--------------------- .nv.global.init           --------------------------
	.section	.nv.global.init,"aw",@progbits
.nv.global.init:
	.type		$str,@object
	.size		$str,(.L_0 - $str)
$str:
        /*0000*/ 	.byte	0x25, 0x2e, 0x31, 0x37, 0x67, 0x0a, 0x00
.L_0:


//--------------------- .nv.shared.reserved.0     --------------------------
	.section	.nv.shared.reserved.0,"aw",@nobits
	.weak		__nv_reservedSMEM_offset_0_alias
	.size		__nv_reservedSMEM_offset_0_alias, 0, 64
	.other		__nv_reservedSMEM_offset_0_alias,@"STO_CUDA_RESERVED_SHARED STV_DEFAULT"
__nv_reservedSMEM_offset_0_alias:
	.zero		0
	.zero		64


//--------------------- .nv.constant0._Z7computefiifffffffffffff --------------------------
	.section	.nv.constant0._Z7computefiifffffffffffff,"a",@progbits
	.sectionflags	@""
	.align	4
.nv.constant0._Z7computefiifffffffffffff:
	.zero		960


//--------------------- SYMBOLS --------------------------

	.type		.nv.reservedSmem.offset0,@object
	.size		.nv.reservedSmem.offset0,0x4
	.type		vprintf,@function
